	.headerflags	@"EF_CUDA_TEXMODE_UNIFIED EF_CUDA_64BIT_ADDRESS EF_CUDA_ACCELERATORS EF_CUDA_SM90 EF_CUDA_VIRTUAL_SM(EF_CUDA_SM90)"
	.elftype	@"ET_EXEC"


//--------------------- .nv.info                  --------------------------
	.section	.nv.info,"",@"SHT_CUDA_INFO"
	.align	4


	//----- nvinfo : EIATTR_REGCOUNT
	.align		4
        /*0000*/ 	.byte	0x04, 0x2f
        /*0002*/ 	.short	(.L_1 - .L_0)
	.align		4
.L_0:
        /*0004*/ 	.word	index@(triton_poi_fused_mul_sigmoid_48)
        /*0008*/ 	.word	0x0000000a


	//----- nvinfo : EIATTR_MIN_STACK_SIZE
	.align		4
.L_1:
        /*000c*/ 	.byte	0x04, 0x12
        /*000e*/ 	.short	(.L_3 - .L_2)
	.align		4
.L_2:
        /*0010*/ 	.word	index@(triton_poi_fused_mul_sigmoid_48)
        /*0014*/ 	.word	0x00000000


	//----- nvinfo : EIATTR_FRAME_SIZE
	.align		4
.L_3:
        /*0018*/ 	.byte	0x04, 0x11
        /*001a*/ 	.short	(.L_5 - .L_4)
	.align		4
.L_4:
        /*001c*/ 	.word	index@(triton_poi_fused_mul_sigmoid_48)
        /*0020*/ 	.word	0x00000000


	//----- nvinfo : EIATTR_MIN_STACK_SIZE
	.align		4
.L_5:
        /*0024*/ 	.byte	0x04, 0x12
        /*0026*/ 	.short	(.L_7 - .L_6)
	.align		4
.L_6:
        /*0028*/ 	.word	index@(triton_poi_fused_mul_sigmoid_48)
        /*002c*/ 	.word	0x00000000
.L_7:


//--------------------- .nv.info.triton_poi_fused_mul_sigmoid_48 --------------------------
	.section	.nv.info.triton_poi_fused_mul_sigmoid_48,"",@"SHT_CUDA_INFO"
	.sectionflags	@""
	.align	4


	//----- nvinfo : EIATTR_CUDA_API_VERSION
	.align		4
        /*0000*/ 	.byte	0x04, 0x37
        /*0002*/ 	.short	(.L_9 - .L_8)
.L_8:
        /*0004*/ 	.word	0x0000007c


	//----- nvinfo : EIATTR_KPARAM_INFO
	.align		4
.L_9:
        /*0008*/ 	.byte	0x04, 0x17
        /*000a*/ 	.short	(.L_11 - .L_10)
.L_10:
        /*000c*/ 	.word	0x00000000
        /*0010*/ 	.short	0x0002
        /*0012*/ 	.short	0x0010
        /*0014*/ 	.byte	0x00, 0xf0, 0x11, 0x00


	//----- nvinfo : EIATTR_KPARAM_INFO
	.align		4
.L_11:
        /*0018*/ 	.byte	0x04, 0x17
        /*001a*/ 	.short	(.L_13 - .L_12)
.L_12:
        /*001c*/ 	.word	0x00000000
        /*0020*/ 	.short	0x0001
        /*0022*/ 	.short	0x0008
        /*0024*/ 	.byte	0x00, 0xf4, 0x21, 0x00


	//----- nvinfo : EIATTR_KPARAM_INFO
	.align		4
.L_13:
        /*0028*/ 	.byte	0x04, 0x17
        /*002a*/ 	.short	(.L_15 - .L_14)
.L_14:
        /*002c*/ 	.word	0x00000000
        /*0030*/ 	.short	0x0000
        /*0032*/ 	.short	0x0000
        /*0034*/ 	.byte	0x00, 0xf4, 0x21, 0x00


	//----- nvinfo : EIATTR_SPARSE_MMA_MASK
	.align		4
.L_15:
        /*0038*/ 	.byte	0x03, 0x50
        /*003a*/ 	.short	0x0000


	//----- nvinfo : EIATTR_MAXREG_COUNT
	.align		4
        /*003c*/ 	.byte	0x03, 0x1b
        /*003e*/ 	.short	0x00ff


	//----- nvinfo : EIATTR_EXIT_INSTR_OFFSETS
	.align		4
        /*0040*/ 	.byte	0x04, 0x1c
        /*0042*/ 	.short	(.L_17 - .L_16)


	//   ....[0]....
.L_16:
        /*0044*/ 	.word	0x000001e0


	//   ....[1]....
        /*0048*/ 	.word	0x00000200


	//----- nvinfo : EIATTR_REQNTID
	.align		4
.L_17:
        /*004c*/ 	.byte	0x04, 0x10
        /*004e*/ 	.short	(.L_19 - .L_18)
.L_18:
        /*0050*/ 	.word	0x00000080
        /*0054*/ 	.word	0x00000001
        /*0058*/ 	.word	0x00000001


	//----- nvinfo : EIATTR_CRS_STACK_SIZE
	.align		4
.L_19:
        /*005c*/ 	.byte	0x04, 0x1e
        /*005e*/ 	.short	(.L_21 - .L_20)
.L_20:
        /*0060*/ 	.word	0x00000000


	//----- nvinfo : EIATTR_CBANK_PARAM_SIZE
	.align		4
.L_21:
        /*0064*/ 	.byte	0x03, 0x19
        /*0066*/ 	.short	0x0014


	//----- nvinfo : EIATTR_PARAM_CBANK
	.align		4
        /*0068*/ 	.byte	0x04, 0x0a
        /*006a*/ 	.short	(.L_23 - .L_22)
	.align		4
.L_22:
        /*006c*/ 	.word	index@(.nv.constant0.triton_poi_fused_mul_sigmoid_48)
        /*0070*/ 	.short	0x0210
        /*0072*/ 	.short	0x0014


	//----- nvinfo : EIATTR_SW_WAR
	.align		4
.L_23:
        /*0074*/ 	.byte	0x04, 0x36
        /*0076*/ 	.short	(.L_25 - .L_24)
.L_24:
        /*0078*/ 	.word	0x00000008
.L_25:


//--------------------- .nv.callgraph             --------------------------
	.section	.nv.callgraph,"",@"SHT_CUDA_CALLGRAPH"
	.align	4
	.sectionentsize	8
	.align		4
        /*0000*/ 	.word	0x00000000
	.align		4
        /*0004*/ 	.word	0xffffffff
	.align		4
        /*0008*/ 	.word	0x00000000
	.align		4
        /*000c*/ 	.word	0xfffffffe
	.align		4
        /*0010*/ 	.word	0x00000000
	.align		4
        /*0014*/ 	.word	0xfffffffd
	.align		4
        /*0018*/ 	.word	0x00000000
	.align		4
        /*001c*/ 	.word	0xfffffffc


//--------------------- .text.triton_poi_fused_mul_sigmoid_48 --------------------------
	.section	.text.triton_poi_fused_mul_sigmoid_48,"ax",@progbits
	.align	128
        .global         triton_poi_fused_mul_sigmoid_48
        .type           triton_poi_fused_mul_sigmoid_48,@function
        .size           triton_poi_fused_mul_sigmoid_48,(.L_x_3 - triton_poi_fused_mul_sigmoid_48)
        .other          triton_poi_fused_mul_sigmoid_48,@"STO_CUDA_ENTRY STV_DEFAULT"
triton_poi_fused_mul_sigmoid_48:
.text.triton_poi_fused_mul_sigmoid_48:
[----:B------:R-:W0:Y:S02]  /*0000*/  LDC R1, c[0x0][0x28] ;  /* 0x00000a00ff017b82 */ /* 0x000e240000000800 */
[----:B------:R-:W1:Y:S01]  /*0010*/  S2R R0, SR_TID.X ;  /* 0x0000000000007919 */ /* 0x000e620000002100 */
[----:B------:R-:W-:Y:S01]  /*0020*/  ULDC.64 UR4, c[0x0][0x208] ;  /* 0x0000820000047ab9 */ /* 0x000fe20000000a00 */
[----:B------:R-:W-:Y:S01]  /*0030*/  BSSY B0, `(.L_x_0) ;  /* 0x000000a000007945 */ /* 0x000fe20003800000 */
[----:B------:R-:W2:Y:S01]  /*0040*/  S2R R5, SR_CTAID.X ;  /* 0x0000000000057919 */ /* 0x000ea20000002500 */
[----:B-1----:R-:W-:-:S04]  /*0050*/  LOP3.LUT R0, R0, 0x7f, RZ, 0xc0, !PT ;  /* 0x0000007f00007812 */ /* 0x002fc800078ec0ff */
[----:B--2---:R-:W-:Y:S01]  /*0060*/  LEA R5, R5, R0, 0x7 ;  /* 0x0000000005057211 */ /* 0x004fe200078e38ff */
[----:B------:R-:W-:-:S03]  /*0070*/  HFMA2.MMA R0, -RZ, RZ, 0, 0 ;  /* 0x00000000ff007435 */ /* 0x000fc600000001ff */
[----:B------:R-:W-:-:S13]  /*0080*/  ISETP.GE.AND P0, PT, R5, 0x200, PT ;  /* 0x000002000500780c */ /* 0x000fda0003f06270 */
[----:B------:R-:W-:Y:S05]  /*0090*/  @P0 BRA `(.L_x_1) ;  /* 0x00000000000c0947 */ /* 0x000fea0003800000 */
[----:B------:R-:W1:Y:S02]  /*00a0*/  LDC.64 R2, c[0x0][0x210] ;  /* 0x00008400ff027b82 */ /* 0x000e640000000a00 */
[----:B-1----:R-:W-:-:S05]  /*00b0*/  IMAD.WIDE R2, R5, 0x4, R2 ;  /* 0x0000000405027825 */ /* 0x002fca00078e0202 */
[----:B------:R1:W5:Y:S02]  /*00c0*/  LDG.E R0, desc[UR4][R2.64] ;  /* 0x0000000402007981 */ /* 0x000364000c1e1900 */
.L_x_1:
[----:B------:R-:W-:Y:S05]  /*00d0*/  BSYNC B0 ;  /* 0x0000000000007941 */ /* 0x000fea0003800000 */
.L_x_0:
[----:B-1---5:R-:W-:Y:S01]  /*00e0*/  FADD R2, RZ, -R0 ;  /* 0x80000000ff027221 */ /* 0x022fe20000000000 */
[----:B------:R-:W-:-:S03]  /*00f0*/  MOV R7, 0x3e800000 ;  /* 0x3e80000000077802 */ /* 0x000fc60000000f00 */
[----:B------:R-:W-:-:S05]  /*0100*/  FMUL R4, R2, 1.4426950216293334961 ;  /* 0x3fb8aa3b02047820 */ /* 0x000fca0000400000 */
[----:B------:R-:W-:-:S13]  /*0110*/  FSETP.GEU.AND P1, PT, R4, -126, PT ;  /* 0xc2fc00000400780b */ /* 0x000fda0003f2e000 */
[----:B------:R-:W-:-:S04]  /*0120*/  @!P1 FMUL R4, R4, 0.5 ;  /* 0x3f00000004049820 */ /* 0x000fc80000400000 */
[----:B------:R-:W1:Y:S02]  /*0130*/  MUFU.EX2 R2, R4 ;  /* 0x0000000400027308 */ /* 0x000e640000000800 */
[----:B-1----:R-:W-:-:S04]  /*0140*/  @!P1 FMUL R2, R2, R2 ;  /* 0x0000000202029220 */ /* 0x002fc80000400000 */
[----:B------:R-:W-:Y:S02]  /*0150*/  FADD R6, R2, 1 ;  /* 0x3f80000002067421 */ /* 0x000fe40000000000 */
[----:B------:R-:W1:Y:S03]  /*0160*/  LDC.64 R2, c[0x0][0x218] ;  /* 0x00008600ff027b82 */ /* 0x000e660000000a00 */
[----:B------:R-:W-:-:S04]  /*0170*/  FSETP.GT.AND P1, PT, R6, 8.50705917302346158658e+37, PT ;  /* 0x7e8000000600780b */ /* 0x000fc80003f24000 */
[----:B------:R-:W-:-:S09]  /*0180*/  FSEL R7, R7, 1, P1 ;  /* 0x3f80000007077808 */ /* 0x000fd20000800000 */
[----:B------:R-:W-:-:S06]  /*0190*/  @P1 FMUL R6, R6, 0.25 ;  /* 0x3e80000006061820 */ /* 0x000fcc0000400000 */
[----:B------:R-:W2:Y:S01]  /*01a0*/  MUFU.RCP R6, R6 ;  /* 0x0000000600067308 */ /* 0x000ea20000001000 */
[----:B-1----:R-:W-:-:S04]  /*01b0*/  IMAD.WIDE R2, R5, 0x4, R2 ;  /* 0x0000000405027825 */ /* 0x002fc800078e0202 */
[----:B--2---:R-:W-:-:S04]  /*01c0*/  FMUL R7, R6, R7 ;  /* 0x0000000706077220 */ /* 0x004fc80000400000 */
[----:B------:R-:W-:Y:S01]  /*01d0*/  FMUL R7, R7, R0 ;  /* 0x0000000007077220 */ /* 0x000fe20000400000 */
[----:B------:R-:W-:Y:S06]  /*01e0*/  @P0 EXIT ;  /* 0x000000000000094d */ /* 0x000fec0003800000 */
[----:B------:R-:W-:Y:S01]  /*01f0*/  STG.E desc[UR4][R2.64], R7 ;  /* 0x0000000702007986 */ /* 0x000fe2000c101904 */
[----:B------:R-:W-:Y:S05]  /*0200*/  EXIT ;  /* 0x000000000000794d */ /* 0x000fea0003800000 */
.L_x_2:
[----:B------:R-:W-:-:S00]  /*0210*/  BRA `(.L_x_2) ;  /* 0xfffffffc00fc7947 */ /* 0x000fc0000383ffff */
[----:B------:R-:W-:-:S00]  /*0220*/  NOP ;  /* 0x0000000000007918 */ /* 0x000fc00000000000 */
        /* <DEDUP_REMOVED lines=13> */
.L_x_3:


//--------------------- .nv.constant0.triton_poi_fused_mul_sigmoid_48 --------------------------
	.section	.nv.constant0.triton_poi_fused_mul_sigmoid_48,"a",@progbits
	.sectionflags	@""
	.align	4
.nv.constant0.triton_poi_fused_mul_sigmoid_48:
	.zero		548
